	.target	sm_90a

	.elftype	@"ET_EXEC"


//--------------------- .note.nv.tkinfo           --------------------------
	.section	.note.nv.tkinfo,"",@"SHT_NOTE"
	.sectionflags	@"SHF_NOTE_NV_TKINFO"
	.tkinfo
        /*0018*/ 	.word	0x00000002
        /*0030*/ 	.string	""
        /*0030*/ 	.string	"ptxas"
        /*0030*/ 	.string	"Cuda compilation tools, release 13.0, V13.0.88"
        /*0030*/ 	.string	"Build cuda_13.0.r13.0/compiler.36424714_0"
        /*0030*/ 	.string	"-v  -suppress-debug-info  -lineinfo  -arch sm_90a "



//--------------------- .note.nv.cuinfo           --------------------------
	.section	.note.nv.cuinfo,"",@"SHT_NOTE"
	.sectionflags	@"SHF_NOTE_NV_CUINFO"
        /*0018*/ 	.short	0x0002
        /*001a*/ 	.short	0x005a
        /*001c*/ 	.short	0x0082
	.zero		2


//--------------------- .nv.info                  --------------------------
	.section	.nv.info,"",@"SHT_CUDA_INFO"
	.align	4


	//----- nvinfo : EIATTR_REGCOUNT
	.align		4
        /*0000*/ 	.byte	0x04, 0x2f
        /*0002*/ 	.short	(.L_1 - .L_0)
	.align		4
.L_0:
        /*0004*/ 	.word	index@(gluon_mma)
        /*0008*/ 	.word	0x00000040


	//----- nvinfo : EIATTR_FRAME_SIZE
	.align		4
.L_1:
        /*000c*/ 	.byte	0x04, 0x11
        /*000e*/ 	.short	(.L_3 - .L_2)
	.align		4
.L_2:
        /*0010*/ 	.word	index@(gluon_mma)
        /*0014*/ 	.word	0x00000000


	//----- nvinfo : EIATTR_MIN_STACK_SIZE
	.align		4
.L_3:
        /*0018*/ 	.byte	0x04, 0x12
        /*001a*/ 	.short	(.L_5 - .L_4)
	.align		4
.L_4:
        /*001c*/ 	.word	index@(gluon_mma)
        /*0020*/ 	.word	0x00000000
.L_5:


//--------------------- .nv.compat                --------------------------
	.section	.nv.compat,"",@"SHT_CUDA_COMPAT_INFO"
	.align	4
        /*0000*/ 	.byte	0x02, 0x09, 0x01, 0x00, 0x02, 0x02, 0x04, 0x00, 0x02, 0x05, 0x05, 0x00, 0x03, 0x07, 0x01, 0x01
        /*0010*/ 	.byte	0x02, 0x03, 0x00, 0x00, 0x02, 0x06, 0x01, 0x00, 0x04, 0x0b, 0x08, 0x00, 0x00, 0x00, 0x00, 0x00
        /*0020*/ 	.byte	0x00, 0x00, 0x00, 0x00


//--------------------- .nv.info.gluon_mma        --------------------------
	.section	.nv.info.gluon_mma,"",@"SHT_CUDA_INFO"
	.sectionflags	@""
	.align	4


	//----- nvinfo : EIATTR_CUDA_API_VERSION
	.align		4
        /*0000*/ 	.byte	0x04, 0x37
        /*0002*/ 	.short	(.L_7 - .L_6)
.L_6:
        /*0004*/ 	.word	0x00000082


	//----- nvinfo : EIATTR_KPARAM_INFO
	.align		4
.L_7:
        /*0008*/ 	.byte	0x04, 0x17
        /*000a*/ 	.short	(.L_9 - .L_8)
.L_8:
        /*000c*/ 	.word	0x00000000
        /*0010*/ 	.short	0x0004
        /*0012*/ 	.short	0x0020
        /*0014*/ 	.byte	0x00, 0xf4, 0x21, 0x00


	//----- nvinfo : EIATTR_KPARAM_INFO
	.align		4
.L_9:
        /*0018*/ 	.byte	0x04, 0x17
        /*001a*/ 	.short	(.L_11 - .L_10)
.L_10:
        /*001c*/ 	.word	0x00000000
        /*0020*/ 	.short	0x0003
        /*0022*/ 	.short	0x0018
        /*0024*/ 	.byte	0x00, 0xf4, 0x21, 0x00


	//----- nvinfo : EIATTR_KPARAM_INFO
	.align		4
.L_11:
        /*0028*/ 	.byte	0x04, 0x17
        /*002a*/ 	.short	(.L_13 - .L_12)
.L_12:
        /*002c*/ 	.word	0x00000000
        /*0030*/ 	.short	0x0002
        /*0032*/ 	.short	0x0010
        /*0034*/ 	.byte	0x00, 0xf4, 0x21, 0x00


	//----- nvinfo : EIATTR_KPARAM_INFO
	.align		4
.L_13:
        /*0038*/ 	.byte	0x04, 0x17
        /*003a*/ 	.short	(.L_15 - .L_14)
.L_14:
        /*003c*/ 	.word	0x00000000
        /*0040*/ 	.short	0x0001
        /*0042*/ 	.short	0x0008
        /*0044*/ 	.byte	0x00, 0xf4, 0x21, 0x00


	//----- nvinfo : EIATTR_KPARAM_INFO
	.align		4
.L_15:
        /*0048*/ 	.byte	0x04, 0x17
        /*004a*/ 	.short	(.L_17 - .L_16)
.L_16:
        /*004c*/ 	.word	0x00000000
        /*0050*/ 	.short	0x0000
        /*0052*/ 	.short	0x0000
        /*0054*/ 	.byte	0x00, 0xf4, 0x21, 0x00


	//----- nvinfo : EIATTR_SPARSE_MMA_MASK
	.align		4
.L_17:
        /*0058*/ 	.byte	0x03, 0x50
        /*005a*/ 	.short	0x0000


	//----- nvinfo : EIATTR_MAXREG_COUNT
	.align		4
        /*005c*/ 	.byte	0x03, 0x1b
        /*005e*/ 	.short	0x00ff


	//----- nvinfo : EIATTR_NUM_BARRIERS
	.align		4
        /*0060*/ 	.byte	0x02, 0x4c
        /*0062*/ 	.byte	0x01
	.zero		1


	//----- nvinfo : EIATTR_MERCURY_ISA_VERSION
	.align		4
        /*0064*/ 	.byte	0x03, 0x5f
        /*0066*/ 	.short	0x0101


	//----- nvinfo : EIATTR_EXIT_INSTR_OFFSETS
	.align		4
        /*0068*/ 	.byte	0x04, 0x1c
        /*006a*/ 	.short	(.L_19 - .L_18)


	//   ....[0]....
.L_18:
        /*006c*/ 	.word	0x00000d60


	//----- nvinfo : EIATTR_REQNTID
	.align		4
.L_19:
        /*0070*/ 	.byte	0x04, 0x10
        /*0072*/ 	.short	(.L_21 - .L_20)
.L_20:
        /*0074*/ 	.word	0x00000100
        /*0078*/ 	.word	0x00000001
        /*007c*/ 	.word	0x00000001


	//----- nvinfo : EIATTR_CBANK_PARAM_SIZE
	.align		4
.L_21:
        /*0080*/ 	.byte	0x03, 0x19
        /*0082*/ 	.short	0x0028


	//----- nvinfo : EIATTR_PARAM_CBANK
	.align		4
        /*0084*/ 	.byte	0x04, 0x0a
        /*0086*/ 	.short	(.L_23 - .L_22)
	.align		4
.L_22:
        /*0088*/ 	.word	index@(.nv.constant0.gluon_mma)
        /*008c*/ 	.short	0x0210
        /*008e*/ 	.short	0x0028


	//----- nvinfo : EIATTR_SW_WAR
	.align		4
.L_23:
        /*0090*/ 	.byte	0x04, 0x36
        /*0092*/ 	.short	(.L_25 - .L_24)
.L_24:
        /*0094*/ 	.word	0x00000008
.L_25:


//--------------------- .nv.callgraph             --------------------------
	.section	.nv.callgraph,"",@"SHT_CUDA_CALLGRAPH"
	.align	4
	.sectionentsize	8
	.align		4
        /*0000*/ 	.word	0x00000000
	.align		4
        /*0004*/ 	.word	0xffffffff
	.align		4
        /*0008*/ 	.word	0x00000000
	.align		4
        /*000c*/ 	.word	0xfffffffe
	.align		4
        /*0010*/ 	.word	0x00000000
	.align		4
        /*0014*/ 	.word	0xfffffffd
	.align		4
        /*0018*/ 	.word	0x00000000
	.align		4
        /*001c*/ 	.word	0xfffffffc


//--------------------- .text.gluon_mma           --------------------------
	.section	.text.gluon_mma,"ax",@progbits
	.align	128
        .global         gluon_mma
        .type           gluon_mma,@function
        .size           gluon_mma,(.L_x_1 - gluon_mma)
        .other          gluon_mma,@"STO_CUDA_ENTRY STV_DEFAULT"
gluon_mma:
.text.gluon_mma:
[----:B------:R-:W-:Y:S01]  /*0000*/  LDC R1, c[0x0][0x28] ;  /* 0x00000a00ff017b82 */ /* 0x000fe20000000800 */
[----:B------:R-:W0:Y:S01]  /*0010*/  S2R R4, SR_TID.X ;  /* 0x0000000000047919 */ /* 0x000e220000002100 */
[----:B------:R-:W-:-:S06]  /*0020*/  ULDC.64 UR4, c[0x0][0x210] ;  /* 0x0000840000047ab9 */ /* 0x000fcc0000000a00 */
[----:B------:R-:W1:Y:S01]  /*0030*/  LDC.64 R6, c[0x0][0x218] ;  /* 0x00008600ff067b82 */ /* 0x000e620000000a00 */
[----:B------:R-:W-:Y:S01]  /*0040*/  ULDC.64 UR10, c[0x0][0x208] ;  /* 0x00008200000a7ab9 */ /* 0x000fe20000000a00 */
[----:B0-----:R-:W-:Y:S02]  /*0050*/  SHF.R.U32.HI R2, RZ, 0x5, R4 ;  /* 0x00000005ff027819 */ /* 0x001fe40000011604 */
[----:B------:R-:W-:Y:S02]  /*0060*/  LOP3.LUT R57, R4, 0xe0, RZ, 0xc0, !PT ;  /* 0x000000e004397812 */ /* 0x000fe400078ec0ff */
[----:B------:R-:W-:Y:S02]  /*0070*/  SGXT.U32 R2, R2, 0x3 ;  /* 0x000000030202781a */ /* 0x000fe40000000000 */
[----:B------:R-:W-:Y:S02]  /*0080*/  IADD3 R10, P0, R57, UR4, RZ ;  /* 0x00000004390a7c10 */ /* 0x000fe4000ff1e0ff */
[----:B------:R-:W-:-:S02]  /*0090*/  LOP3.LUT R56, R2, 0x8, RZ, 0xfc, !PT ;  /* 0x0000000802387812 */ /* 0x000fc400078efcff */
[----:B------:R-:W-:Y:S01]  /*00a0*/  LOP3.LUT R23, R2, 0x10, RZ, 0xfc, !PT ;  /* 0x0000001002177812 */ /* 0x000fe200078efcff */
[----:B------:R-:W-:Y:S01]  /*00b0*/  IMAD.X R11, RZ, RZ, UR5, P0 ;  /* 0x00000005ff0b7e24 */ /* 0x000fe200080e06ff */
[C---:B------:R-:W-:Y:S01]  /*00c0*/  LEA R12, P1, R56.reuse, UR4, 0x5 ;  /* 0x00000004380c7c11 */ /* 0x040fe2000f8228ff */
[----:B------:R-:W-:Y:S01]  /*00d0*/  IMAD.SHL.U32 R0, R56, 0x10, RZ ;  /* 0x0000001038007824 */ /* 0x000fe200078e00ff */
[----:B------:R-:W-:Y:S02]  /*00e0*/  LOP3.LUT R5, R4, 0xf, RZ, 0xc0, !PT ;  /* 0x0000000f04057812 */ /* 0x000fe400078ec0ff */
[C---:B------:R-:W-:Y:S02]  /*00f0*/  LEA R14, P0, R23.reuse, UR4, 0x5 ;  /* 0x00000004170e7c11 */ /* 0x040fe4000f8028ff */
[----:B------:R-:W-:Y:S01]  /*0100*/  LEA.HI.X R13, R0, UR5, RZ, 0x1, P1 ;  /* 0x00000005000d7c11 */ /* 0x000fe200088f0cff */
[----:B------:R-:W-:Y:S01]  /*0110*/  IMAD.SHL.U32 R0, R23, 0x10, RZ ;  /* 0x0000001017007824 */ /* 0x000fe200078e00ff */
[C---:B------:R-:W-:Y:S01]  /*0120*/  LOP3.LUT R22, R2.reuse, 0x18, RZ, 0xfc, !PT ;  /* 0x0000001802167812 */ /* 0x040fe200078efcff */
[----:B------:R-:W-:Y:S01]  /*0130*/  IMAD.WIDE.U32 R10, R5, 0x2, R10 ;  /* 0x00000002050a7825 */ /* 0x000fe200078e000a */
[----:B------:R-:W-:-:S02]  /*0140*/  LOP3.LUT R21, R2, 0x20, RZ, 0xfc, !PT ;  /* 0x0000002002157812 */ /* 0x000fc400078efcff */
[----:B------:R-:W-:Y:S01]  /*0150*/  LEA.HI.X R15, R0, UR5, RZ, 0x1, P0 ;  /* 0x00000005000f7c11 */ /* 0x000fe200080f0cff */
[----:B------:R-:W-:Y:S01]  /*0160*/  IMAD.WIDE.U32 R12, R5, 0x2, R12 ;  /* 0x00000002050c7825 */ /* 0x000fe200078e000c */
[----:B------:R-:W-:Y:S01]  /*0170*/  LOP3.LUT R3, R2, 0x28, RZ, 0xfc, !PT ;  /* 0x0000002802037812 */ /* 0x000fe200078efcff */
[----:B------:R0:W2:Y:S01]  /*0180*/  LDG.E.U16 R8, desc[UR10][R10.64] ;  /* 0x0000000a0a087981 */ /* 0x0000a2000c1e1500 */
[C---:B------:R-:W-:Y:S01]  /*0190*/  LEA R18, P0, R22.reuse, UR4, 0x5 ;  /* 0x0000000416127c11 */ /* 0x040fe2000f8028ff */
[----:B------:R-:W-:Y:S02]  /*01a0*/  IMAD.SHL.U32 R0, R22, 0x10, RZ ;  /* 0x0000001016007824 */ /* 0x000fe400078e00ff */
[----:B------:R3:W4:Y:S01]  /*01b0*/  LDG.E.U16 R9, desc[UR10][R12.64] ;  /* 0x0000000a0c097981 */ /* 0x000722000c1e1500 */
[----:B------:R-:W-:Y:S01]  /*01c0*/  IMAD.SHL.U32 R16, R21, 0x10, RZ ;  /* 0x0000001015107824 */ /* 0x000fe200078e00ff */
[----:B------:R-:W-:Y:S02]  /*01d0*/  LEA R24, P2, R3, UR4, 0x5 ;  /* 0x0000000403187c11 */ /* 0x000fe4000f8428ff */
[----:B------:R-:W-:Y:S01]  /*01e0*/  LEA.HI.X R19, R0, UR5, RZ, 0x1, P0 ;  /* 0x0000000500137c11 */ /* 0x000fe200080f0cff */
[----:B0-----:R-:W-:Y:S01]  /*01f0*/  IMAD.WIDE.U32 R10, R5, 0x2, R14 ;  /* 0x00000002050a7825 */ /* 0x001fe200078e000e */
[----:B------:R-:W-:-:S03]  /*0200*/  LEA R14, P1, R21, UR4, 0x5 ;  /* 0x00000004150e7c11 */ /* 0x000fc6000f8228ff */
[----:B---3--:R-:W-:Y:S01]  /*0210*/  IMAD.SHL.U32 R12, R3, 0x10, RZ ;  /* 0x00000010030c7824 */ /* 0x008fe200078e00ff */
[----:B------:R-:W-:Y:S01]  /*0220*/  LEA.HI.X R15, R16, UR5, RZ, 0x1, P1 ;  /* 0x00000005100f7c11 */ /* 0x000fe200088f0cff */
[----:B------:R-:W-:Y:S01]  /*0230*/  IMAD.SHL.U32 R20, R57, 0x2, RZ ;  /* 0x0000000239147824 */ /* 0x000fe200078e00ff */
[----:B------:R-:W-:Y:S01]  /*0240*/  LOP3.LUT R16, R2, 0x30, RZ, 0xfc, !PT ;  /* 0x0000003002107812 */ /* 0x000fe200078efcff */
[----:B------:R-:W-:Y:S01]  /*0250*/  IMAD.SHL.U32 R17, R56, 0x40, RZ ;  /* 0x0000004038117824 */ /* 0x000fe200078e00ff */
[----:B------:R-:W-:Y:S01]  /*0260*/  LEA.HI.X R25, R12, UR5, RZ, 0x1, P2 ;  /* 0x000000050c197c11 */ /* 0x000fe200090f0cff */
[C---:B------:R-:W-:Y:S01]  /*0270*/  IMAD.WIDE.U32 R12, R5.reuse, 0x2, R18 ;  /* 0x00000002050c7825 */ /* 0x040fe200078e0012 */
[----:B------:R-:W-:Y:S01]  /*0280*/  LOP3.LUT R2, R2, 0x38, RZ, 0xfc, !PT ;  /* 0x0000003802027812 */ /* 0x000fe200078efcff */
[----:B------:R-:W3:Y:S02]  /*0290*/  LDG.E.U16 R10, desc[UR10][R10.64] ;  /* 0x0000000a0a0a7981 */ /* 0x000ee4000c1e1500 */
[----:B------:R-:W-:Y:S01]  /*02a0*/  IMAD.WIDE.U32 R18, R5, 0x2, R24 ;  /* 0x0000000205127825 */ /* 0x000fe200078e0018 */
[C---:B------:R-:W-:Y:S01]  /*02b0*/  LEA R24, P0, R16.reuse, UR4, 0x5 ;  /* 0x0000000410187c11 */ /* 0x040fe2000f8028ff */
[----:B------:R0:W5:Y:S02]  /*02c0*/  LDG.E.U16 R30, desc[UR10][R12.64] ;  /* 0x0000000a0c1e7981 */ /* 0x000164000c1e1500 */
[----:B------:R-:W-:Y:S01]  /*02d0*/  IMAD.SHL.U32 R0, R16, 0x10, RZ ;  /* 0x0000001010007824 */ /* 0x000fe200078e00ff */
[-C--:B-1----:R-:W-:Y:S01]  /*02e0*/  LEA R28, P1, R57, R6.reuse, 0x2 ;  /* 0x00000006391c7211 */ /* 0x082fe200078210ff */
[C---:B------:R-:W-:Y:S01]  /*02f0*/  IMAD.WIDE.U32 R14, R5.reuse, 0x2, R14 ;  /* 0x00000002050e7825 */ /* 0x040fe200078e000e */
[----:B------:R-:W5:Y:S02]  /*0300*/  LDG.E.U16 R11, desc[UR10][R18.64] ;  /* 0x0000000a120b7981 */ /* 0x000f64000c1e1500 */
[----:B------:R-:W-:Y:S01]  /*0310*/  LEA.HI.X R25, R0, UR5, RZ, 0x1, P0 ;  /* 0x0000000500197c11 */ /* 0x000fe200080f0cff */
[C---:B------:R-:W-:Y:S01]  /*0320*/  IMAD.SHL.U32 R0, R2.reuse, 0x10, RZ ;  /* 0x0000001002007824 */ /* 0x040fe200078e00ff */
[----:B------:R-:W-:Y:S01]  /*0330*/  LEA R26, P0, R2, UR4, 0x5 ;  /* 0x00000004021a7c11 */ /* 0x000fe2000f8028ff */
[----:B------:R1:W5:Y:S01]  /*0340*/  LDG.E.U16 R31, desc[UR10][R14.64] ;  /* 0x0000000a0e1f7981 */ /* 0x000362000c1e1500 */
[----:B------:R-:W-:Y:S01]  /*0350*/  LEA.HI.X R29, R20, R7, RZ, 0x1, P1 ;  /* 0x00000007141d7211 */ /* 0x000fe200008f0cff */
[----:B0-----:R-:W-:Y:S01]  /*0360*/  IMAD.WIDE.U32 R12, R5, 0x2, R24 ;  /* 0x00000002050c7825 */ /* 0x001fe200078e0018 */
[----:B------:R-:W-:-:S02]  /*0370*/  LEA R24, P1, R56, R6, 0x7 ;  /* 0x0000000638187211 */ /* 0x000fc400078238ff */
[----:B------:R-:W-:Y:S02]  /*0380*/  LEA.HI.X R27, R0, UR5, RZ, 0x1, P0 ;  /* 0x00000005001b7c11 */ /* 0x000fe400080f0cff */
[----:B------:R-:W-:Y:S01]  /*0390*/  LOP3.LUT R0, R4, 0x1f, RZ, 0xc0, !PT ;  /* 0x0000001f04007812 */ /* 0x000fe200078ec0ff */
[----:B------:R0:W5:Y:S01]  /*03a0*/  LDG.E.U16 R12, desc[UR10][R12.64] ;  /* 0x0000000a0c0c7981 */ /* 0x000162000c1e1500 */
[----:B------:R-:W-:Y:S01]  /*03b0*/  LEA.HI.X R25, R17, R7, RZ, 0x1, P1 ;  /* 0x0000000711197211 */ /* 0x000fe200008f0cff */
[----:B------:R-:W-:-:S04]  /*03c0*/  IMAD.WIDE.U32 R6, R5, 0x2, R26 ;  /* 0x0000000205067825 */ /* 0x000fc800078e001a */
[C---:B-1----:R-:W-:Y:S02]  /*03d0*/  IMAD.WIDE.U32 R14, R0.reuse, 0x2, R28 ;  /* 0x00000002000e7825 */ /* 0x042fe400078e001c */
[----:B------:R1:W5:Y:S02]  /*03e0*/  LDG.E.U16 R6, desc[UR10][R6.64] ;  /* 0x0000000a06067981 */ /* 0x000364000c1e1500 */
[----:B------:R-:W-:Y:S02]  /*03f0*/  IMAD.WIDE.U32 R18, R0, 0x2, R24 ;  /* 0x0000000200127825 */ /* 0x000fe400078e0018 */
[----:B------:R-:W5:Y:S04]  /*0400*/  LDG.E.U16 R58, desc[UR10][R14.64] ;  /* 0x0000000a0e3a7981 */ /* 0x000f68000c1e1500 */
[----:B------:R-:W5:Y:S04]  /*0410*/  LDG.E.U16 R60, desc[UR10][R18.64] ;  /* 0x0000000a123c7981 */ /* 0x000f68000c1e1500 */
[----:B------:R1:W5:Y:S04]  /*0420*/  LDG.E.U16 R59, desc[UR10][R14.64+0x40] ;  /* 0x0000400a0e3b7981 */ /* 0x000368000c1e1500 */
[----:B------:R1:W5:Y:S01]  /*0430*/  LDG.E.U16 R61, desc[UR10][R18.64+0x40] ;  /* 0x0000400a123d7981 */ /* 0x000362000c1e1500 */
[----:B------:R-:W1:Y:S01]  /*0440*/  S2UR UR8, SR_CgaCtaId ;  /* 0x00000000000879c3 */ /* 0x000e620000008800 */
[----:B------:R-:W-:-:S02]  /*0450*/  LOP3.LUT R24, R4, 0x60, RZ, 0xc0, !PT ;  /* 0x0000006004187812 */ /* 0x000fc400078ec0ff */
[----:B0-----:R-:W-:-:S03]  /*0460*/  SHF.R.S32.HI R13, RZ, 0x7, R4 ;  /* 0x00000007ff0d7819 */ /* 0x001fc60000011404 */
[----:B------:R-:W-:Y:S01]  /*0470*/  IMAD R24, R5, 0x2, R24 ;  /* 0x0000000205187824 */ /* 0x000fe200078e0218 */
[----:B------:R-:W-:Y:S01]  /*0480*/  SGXT R5, R13, 0x1 ;  /* 0x000000010d05781a */ /* 0x000fe20000000200 */
[----:B------:R-:W-:Y:S01]  /*0490*/  IMAD R13, R57, 0x2, R0 ;  /* 0x00000002390d7824 */ /* 0x000fe200078e0200 */
[----:B------:R-:W-:Y:S01]  /*04a0*/  UMOV UR4, 0x400 ;  /* 0x0000040000047882 */ /* 0x000fe20000000000 */
[----:B------:R-:W-:Y:S01]  /*04b0*/  UMOV UR7, 0x40000040 ;  /* 0x4000004000077882 */ /* 0x000fe20000000000 */
[----:B-1----:R-:W-:Y:S01]  /*04c0*/  LOP3.LUT R7, R24, 0x90, R5, 0x78, !PT ;  /* 0x0000009018077812 */ /* 0x002fe200078e7805 */
[----:B------:R-:W-:Y:S01]  /*04d0*/  IMAD.SHL.U32 R14, R13, 0x2, RZ ;  /* 0x000000020d0e7824 */ /* 0x000fe200078e00ff */
[----:B------:R-:W-:Y:S01]  /*04e0*/  SHF.R.U32.HI R5, RZ, 0x1, R57 ;  /* 0x00000001ff057819 */ /* 0x000fe20000011639 */
[----:B------:R-:W0:Y:S03]  /*04f0*/  LDC.64 R18, c[0x0][0x220] ;  /* 0x00008800ff127b82 */ /* 0x000e260000000a00 */
[----:B------:R-:W-:Y:S01]  /*0500*/  LOP3.LUT R5, R14, R5, RZ, 0x3c, !PT ;  /* 0x000000050e057212 */ /* 0x000fe200078e3cff */
[----:B------:R-:W-:-:S03]  /*0510*/  ULEA UR8, UR8, UR4, 0x18 ;  /* 0x0000000408087291 */ /* 0x000fc6000f8ec03f */
[----:B------:R-:W-:Y:S01]  /*0520*/  LOP3.LUT R14, R5, 0x40, RZ, 0x3c, !PT ;  /* 0x00000040050e7812 */ /* 0x000fe200078e3cff */
[----:B------:R-:W-:Y:S02]  /*0530*/  UIADD3 UR4, UR8, 0x800, URZ ;  /* 0x0000080008047890 */ /* 0x000fe4000fffe03f */
[----:B------:R-:W-:Y:S02]  /*0540*/  USHF.R.U32.HI UR5, URZ, 0x4, UR8 ;  /* 0x000000043f057899 */ /* 0x000fe40008011608 */
[----:B------:R-:W-:Y:S02]  /*0550*/  USHF.R.U32.HI UR6, URZ, 0x4, UR4 ;  /* 0x000000043f067899 */ /* 0x000fe40008011604 */
[----:B------:R-:W-:Y:S02]  /*0560*/  USGXT.U32 UR4, UR5, 0xe ;  /* 0x0000000e0504789a */ /* 0x000fe40008000000 */
[----:B------:R-:W-:Y:S01]  /*0570*/  USGXT.U32 UR6, UR6, 0xe ;  /* 0x0000000e0606789a */ /* 0x000fe20008000000 */
[----:B------:R-:W-:Y:S01]  /*0580*/  UMOV UR5, 0xc0000010 ;  /* 0xc000001000057882 */ /* 0x000fe20000000000 */
[----:B--2---:R-:W-:Y:S04]  /*0590*/  STS.U16 [R7+UR8], R8 ;  /* 0x0000000807007988 */ /* 0x004fe80008000408 */
[----:B----4-:R-:W-:Y:S04]  /*05a0*/  STS.U16 [R7+UR8+0x100], R9 ;  /* 0x0001000907007988 */ /* 0x010fe80008000408 */
[----:B---3--:R-:W-:Y:S04]  /*05b0*/  STS.U16 [R7+UR8+0x200], R10 ;  /* 0x0002000a07007988 */ /* 0x008fe80008000408 */
[----:B-----5:R-:W-:Y:S04]  /*05c0*/  STS.U16 [R7+UR8+0x300], R30 ;  /* 0x0003001e07007988 */ /* 0x020fe80008000408 */
[----:B------:R-:W-:Y:S04]  /*05d0*/  STS.U16 [R7+UR8+0x500], R11 ;  /* 0x0005000b07007988 */ /* 0x000fe80008000408 */
[----:B------:R1:W-:Y:S04]  /*05e0*/  STS.U16 [R7+UR8+0x400], R31 ;  /* 0x0004001f07007988 */ /* 0x0003e80008000408 */
[----:B------:R-:W-:Y:S04]  /*05f0*/  STS.U16 [R7+UR8+0x600], R12 ;  /* 0x0006000c07007988 */ /* 0x000fe80008000408 */
[----:B------:R2:W-:Y:S04]  /*0600*/  STS.U16 [R7+UR8+0x700], R6 ;  /* 0x0007000607007988 */ /* 0x0005e80008000408 */
[----:B------:R-:W-:Y:S04]  /*0610*/  STS.U16 [R5+UR8+0x800], R58 ;  /* 0x0008003a05007988 */ /* 0x000fe80008000408 */
[----:B------:R3:W-:Y:S04]  /*0620*/  STS.U16 [R5+UR8+0xc00], R60 ;  /* 0x000c003c05007988 */ /* 0x0007e80008000408 */
[----:B------:R4:W-:Y:S04]  /*0630*/  STS.U16 [R14+UR8+0x800], R59 ;  /* 0x0008003b0e007988 */ /* 0x0009e80008000408 */
[----:B------:R5:W-:Y:S01]  /*0640*/  STS.U16 [R14+UR8+0xc00], R61 ;  /* 0x000c003d0e007988 */ /* 0x000be20008000408 */
[----:B------:R-:W-:Y:S06]  /*0650*/  BAR.SYNC.DEFER_BLOCKING 0x0 ;  /* 0x0000000000007b1d */ /* 0x000fec0000010000 */
[----:B-1----:R-:W-:-:S06]  /*0660*/  WARPGROUP.ARRIVE ;  /* 0x00000000000079c5 */ /* 0x002fcc0000000000 */
[----:B------:R-:W-:Y:S01]  /*0670*/  HGMMA.64x64x16.F32.BF16 R24, gdesc[UR4].tnspB, RZ, !UPT, gsb0 ;  /* 0x40e00000041879f0 */ /* 0x000fe2000c0018ff */
[C---:B--2---:R-:W-:Y:S01]  /*0680*/  IMAD.SHL.U32 R7, R4.reuse, 0x100, RZ ;  /* 0x0000010004077824 */ /* 0x044fe200078e00ff */
[C---:B------:R-:W-:Y:S01]  /*0690*/  SHF.L.U32 R6, R4.reuse, 0x5, RZ ;  /* 0x0000000504067819 */ /* 0x040fe200000006ff */
[----:B---3--:R-:W-:-:S03]  /*06a0*/  IMAD.SHL.U32 R5, R4, 0x10, RZ ;  /* 0x0000001004057824 */ /* 0x008fc600078e00ff */
[----:B------:R-:W-:Y:S02]  /*06b0*/  LOP3.LUT R6, R6, 0x60, RZ, 0xc0, !PT ;  /* 0x0000006006067812 */ /* 0x000fe400078ec0ff */
[----:B------:R-:W-:Y:S02]  /*06c0*/  LOP3.LUT R58, R7, 0x1800, RZ, 0xc0, !PT ;  /* 0x00001800073a7812 */ /* 0x000fe400078ec0ff */
[--C-:B------:R-:W-:Y:S02]  /*06d0*/  LOP3.LUT R6, R6, 0x780, R5.reuse, 0xf8, !PT ;  /* 0x0000078006067812 */ /* 0x100fe400078ef805 */
[----:B------:R-:W-:Y:S02]  /*06e0*/  LOP3.LUT R58, R58, 0x70, R5, 0xf8, !PT ;  /* 0x000000703a3a7812 */ /* 0x000fe400078ef805 */
[--C-:B------:R-:W-:Y:S02]  /*06f0*/  SHF.R.S32.HI R8, RZ, 0x2, R4.reuse ;  /* 0x00000002ff087819 */ /* 0x100fe40000011404 */
[----:B------:R-:W-:-:S02]  /*0700*/  SHF.R.S32.HI R5, RZ, 0x5, R4 ;  /* 0x00000005ff057819 */ /* 0x000fc40000011404 */
[----:B----4-:R-:W-:Y:S02]  /*0710*/  SGXT R59, R8, 0x1 ;  /* 0x00000001083b781a */ /* 0x010fe40000000200 */
[----:B------:R-:W-:Y:S01]  /*0720*/  SGXT R5, R5, 0x1 ;  /* 0x000000010505781a */ /* 0x000fe20000000200 */
[----:B------:R-:W-:Y:S01]  /*0730*/  IMAD.SHL.U32 R8, R4, 0x2, RZ ;  /* 0x0000000204087824 */ /* 0x000fe200078e00ff */
[----:B------:R-:W-:Y:S02]  /*0740*/  LOP3.LUT R59, R6, 0x2010, R59, 0xf8, !PT ;  /* 0x00002010063b7812 */ /* 0x000fe400078ef83b */
[----:B------:R-:W-:-:S04]  /*0750*/  LOP3.LUT R9, R5, 0x2010, RZ, 0xc0, !PT ;  /* 0x0000201005097812 */ /* 0x000fc800078ec0ff */
[----:B-----5:R-:W-:Y:S01]  /*0760*/  LOP3.LUT R61, R9, 0x180, R8, 0xf8, !PT ;  /* 0x00000180093d7812 */ /* 0x020fe200078ef808 */
[----:B------:R-:W-:Y:S02]  /*0770*/  WARPGROUP.DEPBAR.LE gsb0, 0x0 ;  /* 0x00008000000079c5 */ /* 0x000fe40000010000 */
[----:B------:R-:W-:Y:S02]  /*0780*/  IMAD.MOV.U32 R4, RZ, RZ, R24 ;  /* 0x000000ffff047224 */ /* 0x000fe400078e0018 */
[----:B------:R-:W-:Y:S02]  /*0790*/  IMAD.MOV.U32 R5, RZ, RZ, R26 ;  /* 0x000000ffff057224 */ /* 0x000fe400078e001a */
[----:B------:R-:W-:Y:S02]  /*07a0*/  IMAD.MOV.U32 R6, RZ, RZ, R40 ;  /* 0x000000ffff067224 */ /* 0x000fe400078e0028 */
[----:B------:R-:W-:Y:S01]  /*07b0*/  IMAD.MOV.U32 R7, RZ, RZ, R42 ;  /* 0x000000ffff077224 */ /* 0x000fe200078e002a */
[----:B------:R-:W-:Y:S01]  /*07c0*/  BAR.SYNC.DEFER_BLOCKING 0x0 ;  /* 0x0000000000007b1d */ /* 0x000fe20000010000 */
[----:B------:R-:W-:-:S02]  /*07d0*/  IMAD.MOV.U32 R8, RZ, RZ, R32 ;  /* 0x000000ffff087224 */ /* 0x000fc400078e0020 */
[----:B------:R-:W-:Y:S02]  /*07e0*/  IMAD.MOV.U32 R9, RZ, RZ, R34 ;  /* 0x000000ffff097224 */ /* 0x000fe400078e0022 */
[----:B------:R-:W-:Y:S02]  /*07f0*/  IMAD.MOV.U32 R10, RZ, RZ, R48 ;  /* 0x000000ffff0a7224 */ /* 0x000fe400078e0030 */
[----:B------:R-:W-:Y:S02]  /*0800*/  IMAD.MOV.U32 R11, RZ, RZ, R50 ;  /* 0x000000ffff0b7224 */ /* 0x000fe400078e0032 */
[----:B------:R-:W-:Y:S02]  /*0810*/  IMAD.MOV.U32 R12, RZ, RZ, R36 ;  /* 0x000000ffff0c7224 */ /* 0x000fe400078e0024 */
[----:B------:R-:W-:Y:S02]  /*0820*/  IMAD.MOV.U32 R13, RZ, RZ, R38 ;  /* 0x000000ffff0d7224 */ /* 0x000fe400078e0026 */
[----:B------:R-:W-:-:S02]  /*0830*/  IMAD.MOV.U32 R14, RZ, RZ, R52 ;  /* 0x000000ffff0e7224 */ /* 0x000fc400078e0034 */
[----:B------:R-:W-:Y:S01]  /*0840*/  IMAD.MOV.U32 R15, RZ, RZ, R54 ;  /* 0x000000ffff0f7224 */ /* 0x000fe200078e0036 */
[----:B------:R-:W-:Y:S01]  /*0850*/  LOP3.LUT R34, R59, 0x10, RZ, 0x3c, !PT ;  /* 0x000000103b227812 */ /* 0x000fe200078e3cff */
[----:B------:R1:W-:Y:S01]  /*0860*/  STS.128 [R59+UR8], R4 ;  /* 0x000000043b007988 */ /* 0x0003e20008000c08 */
[----:B------:R-:W-:Y:S02]  /*0870*/  IMAD.MOV.U32 R24, RZ, RZ, R37 ;  /* 0x000000ffff187224 */ /* 0x000fe400078e0025 */
[----:B------:R-:W-:Y:S01]  /*0880*/  IMAD.MOV.U32 R26, RZ, RZ, R53 ;  /* 0x000000ffff1a7224 */ /* 0x000fe200078e0035 */
[----:B------:R2:W-:Y:S04]  /*0890*/  STS.128 [R59+UR8+0x1000], R8 ;  /* 0x001000083b007988 */ /* 0x0005e80008000c08 */
[----:B------:R3:W-:Y:S01]  /*08a0*/  STS.128 [R59+UR8+0x1800], R12 ;  /* 0x0018000c3b007988 */ /* 0x0007e20008000c08 */
[----:B-1----:R-:W-:Y:S01]  /*08b0*/  IMAD.MOV.U32 R4, RZ, RZ, R28 ;  /* 0x000000ffff047224 */ /* 0x002fe200078e001c */
[----:B------:R-:W-:Y:S01]  /*08c0*/  MOV R7, R46 ;  /* 0x0000002e00077202 */ /* 0x000fe20000000f00 */
[----:B------:R-:W-:-:S02]  /*08d0*/  IMAD.MOV.U32 R5, RZ, RZ, R30 ;  /* 0x000000ffff057224 */ /* 0x000fc400078e001e */
[----:B------:R-:W-:Y:S02]  /*08e0*/  IMAD.MOV.U32 R6, RZ, RZ, R44 ;  /* 0x000000ffff067224 */ /* 0x000fe400078e002c */
[----:B--2---:R-:W-:-:S03]  /*08f0*/  IMAD.MOV.U32 R8, RZ, RZ, R29 ;  /* 0x000000ffff087224 */ /* 0x004fc600078e001d */
[----:B------:R1:W-:Y:S01]  /*0900*/  STS.128 [R59+UR8+0x800], R4 ;  /* 0x000800043b007988 */ /* 0x0003e20008000c08 */
[----:B------:R-:W-:Y:S02]  /*0910*/  IMAD.MOV.U32 R9, RZ, RZ, R31 ;  /* 0x000000ffff097224 */ /* 0x000fe400078e001f */
[----:B------:R-:W-:Y:S02]  /*0920*/  IMAD.MOV.U32 R10, RZ, RZ, R45 ;  /* 0x000000ffff0a7224 */ /* 0x000fe400078e002d */
[----:B------:R-:W-:Y:S02]  /*0930*/  IMAD.MOV.U32 R11, RZ, RZ, R47 ;  /* 0x000000ffff0b7224 */ /* 0x000fe400078e002f */
[----:B---3--:R-:W-:Y:S02]  /*0940*/  IMAD.MOV.U32 R12, RZ, RZ, R33 ;  /* 0x000000ffff0c7224 */ /* 0x008fe400078e0021 */
[----:B------:R-:W-:Y:S02]  /*0950*/  IMAD.MOV.U32 R13, RZ, RZ, R35 ;  /* 0x000000ffff0d7224 */ /* 0x000fe400078e0023 */
[----:B------:R-:W-:-:S02]  /*0960*/  IMAD.MOV.U32 R14, RZ, RZ, R49 ;  /* 0x000000ffff0e7224 */ /* 0x000fc400078e0031 */
[----:B------:R-:W-:Y:S02]  /*0970*/  IMAD.MOV.U32 R15, RZ, RZ, R51 ;  /* 0x000000ffff0f7224 */ /* 0x000fe400078e0033 */
[----:B-1----:R-:W-:Y:S01]  /*0980*/  IMAD.MOV.U32 R4, RZ, RZ, R25 ;  /* 0x000000ffff047224 */ /* 0x002fe200078e0019 */
[----:B------:R-:W-:Y:S01]  /*0990*/  MOV R6, R41 ;  /* 0x0000002900067202 */ /* 0x000fe20000000f00 */
[----:B------:R-:W-:Y:S01]  /*09a0*/  IMAD.MOV.U32 R5, RZ, RZ, R27 ;  /* 0x000000ffff057224 */ /* 0x000fe200078e001b */
[----:B------:R-:W-:Y:S01]  /*09b0*/  MOV R25, R39 ;  /* 0x0000002700197202 */ /* 0x000fe20000000f00 */
[----:B------:R-:W-:Y:S02]  /*09c0*/  IMAD.MOV.U32 R7, RZ, RZ, R43 ;  /* 0x000000ffff077224 */ /* 0x000fe400078e002b */
[----:B------:R-:W-:Y:S01]  /*09d0*/  IMAD.MOV.U32 R27, RZ, RZ, R55 ;  /* 0x000000ffff1b7224 */ /* 0x000fe200078e0037 */
[----:B------:R-:W-:Y:S04]  /*09e0*/  STS.128 [R34+UR8+0x800], R8 ;  /* 0x0008000822007988 */ /* 0x000fe80008000c08 */
[----:B------:R-:W-:Y:S04]  /*09f0*/  STS.128 [R34+UR8], R4 ;  /* 0x0000000422007988 */ /* 0x000fe80008000c08 */
[----:B------:R-:W-:Y:S04]  /*0a00*/  STS.128 [R34+UR8+0x1000], R12 ;  /* 0x0010000c22007988 */ /* 0x000fe80008000c08 */
[----:B------:R1:W-:Y:S01]  /*0a10*/  STS.128 [R34+UR8+0x1800], R24 ;  /* 0x0018001822007988 */ /* 0x0003e20008000c08 */
[----:B------:R-:W-:Y:S01]  /*0a20*/  LOP3.LUT R58, R61, R58, RZ, 0x3c, !PT ;  /* 0x0000003a3d3a7212 */ /* 0x000fe200078e3cff */
[----:B------:R-:W-:Y:S01]  /*0a30*/  BAR.SYNC.DEFER_BLOCKING 0x0 ;  /* 0x0000000000007b1d */ /* 0x000fe20000010000 */
[----:B0-----:R-:W-:-:S05]  /*0a40*/  LEA R32, P0, R57, R18, 0x3 ;  /* 0x0000001239207211 */ /* 0x001fca00078018ff */
[----:B------:R-:W0:Y:S04]  /*0a50*/  LDS.128 R28, [R58+UR8] ;  /* 0x000000083a1c7984 */ /* 0x000e280008000c00 */
[----:B------:R-:W2:Y:S04]  /*0a60*/  LDS.128 R4, [R58+UR8+0x200] ;  /* 0x000200083a047984 */ /* 0x000ea80008000c00 */
[----:B------:R-:W3:Y:S04]  /*0a70*/  LDS.128 R8, [R58+UR8+0x400] ;  /* 0x000400083a087984 */ /* 0x000ee80008000c00 */
[----:B------:R-:W4:Y:S01]  /*0a80*/  LDS.128 R12, [R58+UR8+0x600] ;  /* 0x000600083a0c7984 */ /* 0x000f220008000c00 */
[----:B------:R-:W-:Y:S01]  /*0a90*/  LEA.HI.X R33, R20, R19, RZ, 0x2, P0 ;  /* 0x0000001314217211 */ /* 0x000fe200000f14ff */
[C---:B------:R-:W-:Y:S01]  /*0aa0*/  IMAD.SHL.U32 R36, R23.reuse, 0x40, RZ ;  /* 0x0000004017247824 */ /* 0x040fe200078e00ff */
[-C--:B------:R-:W-:Y:S01]  /*0ab0*/  LEA R56, P0, R56, R18.reuse, 0x8 ;  /* 0x0000001238387211 */ /* 0x080fe200078040ff */
[C---:B------:R-:W-:Y:S01]  /*0ac0*/  IMAD.SHL.U32 R38, R22.reuse, 0x40, RZ ;  /* 0x0000004016267824 */ /* 0x040fe200078e00ff */
[-C--:B------:R-:W-:Y:S01]  /*0ad0*/  LEA R20, P1, R23, R18.reuse, 0x8 ;  /* 0x0000001217147211 */ /* 0x080fe200078240ff */
[C---:B------:R-:W-:Y:S01]  /*0ae0*/  IMAD.SHL.U32 R40, R21.reuse, 0x40, RZ ;  /* 0x0000004015287824 */ /* 0x040fe200078e00ff */
[-C--:B------:R-:W-:Y:S01]  /*0af0*/  LEA R22, P2, R22, R18.reuse, 0x8 ;  /* 0x0000001216167211 */ /* 0x080fe200078440ff */
[----:B------:R-:W-:Y:S01]  /*0b00*/  IMAD.SHL.U32 R44, R16, 0x40, RZ ;  /* 0x00000040102c7824 */ /* 0x000fe200078e00ff */
[-C--:B-1----:R-:W-:Y:S01]  /*0b10*/  LEA R24, P3, R21, R18.reuse, 0x8 ;  /* 0x0000001215187211 */ /* 0x082fe200078640ff */
[C---:B------:R-:W-:Y:S01]  /*0b20*/  IMAD.SHL.U32 R42, R3.reuse, 0x40, RZ ;  /* 0x00000040032a7824 */ /* 0x040fe200078e00ff */
[----:B------:R-:W-:-:S02]  /*0b30*/  LEA R26, P4, R3, R18, 0x8 ;  /* 0x00000012031a7211 */ /* 0x000fc400078840ff */
[-C--:B------:R-:W-:Y:S02]  /*0b40*/  LEA R16, P5, R16, R18.reuse, 0x8 ;  /* 0x0000001210107211 */ /* 0x080fe400078a40ff */
[C---:B------:R-:W-:Y:S01]  /*0b50*/  LEA R18, P6, R2.reuse, R18, 0x8 ;  /* 0x0000001202127211 */ /* 0x040fe200078c40ff */
[----:B------:R-:W-:Y:S01]  /*0b60*/  IMAD.SHL.U32 R2, R2, 0x40, RZ ;  /* 0x0000004002027824 */ /* 0x000fe200078e00ff */
[-C--:B------:R-:W-:Y:S02]  /*0b70*/  LEA.HI.X R57, R17, R19.reuse, RZ, 0x2, P0 ;  /* 0x0000001311397211 */ /* 0x080fe400000f14ff */
[-C--:B------:R-:W-:Y:S02]  /*0b80*/  LEA.HI.X R21, R36, R19.reuse, RZ, 0x2, P1 ;  /* 0x0000001324157211 */ /* 0x080fe400008f14ff */
[-C--:B------:R-:W-:Y:S01]  /*0b90*/  LEA.HI.X R23, R38, R19.reuse, RZ, 0x2, P2 ;  /* 0x0000001326177211 */ /* 0x080fe200010f14ff */
[----:B------:R-:W-:Y:S01]  /*0ba0*/  IMAD.WIDE.U32 R32, R0, 0x4, R32 ;  /* 0x0000000400207825 */ /* 0x000fe200078e0020 */
[----:B------:R-:W-:-:S02]  /*0bb0*/  LEA.HI.X R25, R40, R19, RZ, 0x2, P3 ;  /* 0x0000001328197211 */ /* 0x000fc400018f14ff */
[-C--:B------:R-:W-:Y:S01]  /*0bc0*/  LEA.HI.X R27, R42, R19.reuse, RZ, 0x2, P4 ;  /* 0x000000132a1b7211 */ /* 0x080fe200020f14ff */
[----:B------:R-:W-:Y:S01]  /*0bd0*/  IMAD.WIDE.U32 R56, R0, 0x4, R56 ;  /* 0x0000000400387825 */ /* 0x000fe200078e0038 */
[-C--:B------:R-:W-:Y:S02]  /*0be0*/  LEA.HI.X R17, R44, R19.reuse, RZ, 0x2, P5 ;  /* 0x000000132c117211 */ /* 0x080fe400028f14ff */
[----:B------:R-:W-:Y:S01]  /*0bf0*/  LEA.HI.X R19, R2, R19, RZ, 0x2, P6 ;  /* 0x0000001302137211 */ /* 0x000fe200030f14ff */
[C---:B------:R-:W-:Y:S01]  /*0c00*/  IMAD.WIDE.U32 R20, R0.reuse, 0x4, R20 ;  /* 0x0000000400147825 */ /* 0x040fe200078e0014 */
[----:B0-----:R-:W-:Y:S03]  /*0c10*/  STG.E desc[UR10][R32.64], R28 ;  /* 0x0000001c20007986 */ /* 0x001fe6000c10190a */
[C---:B------:R-:W-:Y:S01]  /*0c20*/  IMAD.WIDE.U32 R22, R0.reuse, 0x4, R22 ;  /* 0x0000000400167825 */ /* 0x040fe200078e0016 */
[----:B------:R-:W-:Y:S03]  /*0c30*/  STG.E desc[UR10][R32.64+0x80], R30 ;  /* 0x0000801e20007986 */ /* 0x000fe6000c10190a */
[C---:B------:R-:W-:Y:S01]  /*0c40*/  IMAD.WIDE.U32 R24, R0.reuse, 0x4, R24 ;  /* 0x0000000400187825 */ /* 0x040fe200078e0018 */
[----:B------:R-:W-:Y:S03]  /*0c50*/  STG.E desc[UR10][R56.64], R29 ;  /* 0x0000001d38007986 */ /* 0x000fe6000c10190a */
[C---:B------:R-:W-:Y:S01]  /*0c60*/  IMAD.WIDE.U32 R26, R0.reuse, 0x4, R26 ;  /* 0x00000004001a7825 */ /* 0x040fe200078e001a */
[----:B------:R-:W-:Y:S03]  /*0c70*/  STG.E desc[UR10][R56.64+0x80], R31 ;  /* 0x0000801f38007986 */ /* 0x000fe6000c10190a */
[C---:B------:R-:W-:Y:S01]  /*0c80*/  IMAD.WIDE.U32 R16, R0.reuse, 0x4, R16 ;  /* 0x0000000400107825 */ /* 0x040fe200078e0010 */
[----:B--2---:R-:W-:Y:S03]  /*0c90*/  STG.E desc[UR10][R20.64], R4 ;  /* 0x0000000414007986 */ /* 0x004fe6000c10190a */
[----:B------:R-:W-:Y:S01]  /*0ca0*/  IMAD.WIDE.U32 R18, R0, 0x4, R18 ;  /* 0x0000000400127825 */ /* 0x000fe200078e0012 */
[----:B------:R-:W-:Y:S04]  /*0cb0*/  STG.E desc[UR10][R20.64+0x80], R6 ;  /* 0x0000800614007986 */ /* 0x000fe8000c10190a */
[----:B------:R-:W-:Y:S04]  /*0cc0*/  STG.E desc[UR10][R22.64], R5 ;  /* 0x0000000516007986 */ /* 0x000fe8000c10190a */
[----:B------:R-:W-:Y:S04]  /*0cd0*/  STG.E desc[UR10][R22.64+0x80], R7 ;  /* 0x0000800716007986 */ /* 0x000fe8000c10190a */
[----:B---3--:R-:W-:Y:S04]  /*0ce0*/  STG.E desc[UR10][R24.64], R8 ;  /* 0x0000000818007986 */ /* 0x008fe8000c10190a */
[----:B------:R-:W-:Y:S04]  /*0cf0*/  STG.E desc[UR10][R24.64+0x80], R10 ;  /* 0x0000800a18007986 */ /* 0x000fe8000c10190a */
[----:B------:R-:W-:Y:S04]  /*0d00*/  STG.E desc[UR10][R26.64], R9 ;  /* 0x000000091a007986 */ /* 0x000fe8000c10190a */
[----:B------:R-:W-:Y:S04]  /*0d10*/  STG.E desc[UR10][R26.64+0x80], R11 ;  /* 0x0000800b1a007986 */ /* 0x000fe8000c10190a */
[----:B----4-:R-:W-:Y:S04]  /*0d20*/  STG.E desc[UR10][R16.64], R12 ;  /* 0x0000000c10007986 */ /* 0x010fe8000c10190a */
[----:B------:R-:W-:Y:S04]  /*0d30*/  STG.E desc[UR10][R16.64+0x80], R14 ;  /* 0x0000800e10007986 */ /* 0x000fe8000c10190a */
[----:B------:R-:W-:Y:S04]  /*0d40*/  STG.E desc[UR10][R18.64], R13 ;  /* 0x0000000d12007986 */ /* 0x000fe8000c10190a */
[----:B------:R-:W-:Y:S01]  /*0d50*/  STG.E desc[UR10][R18.64+0x80], R15 ;  /* 0x0000800f12007986 */ /* 0x000fe2000c10190a */
[----:B------:R-:W-:Y:S05]  /*0d60*/  EXIT ;  /* 0x000000000000794d */ /* 0x000fea0003800000 */
.L_x_0:
[----:B------:R-:W-:-:S00]  /*0d70*/  BRA `(.L_x_0) ;  /* 0xfffffffc00fc7947 */ /* 0x000fc0000383ffff */
[----:B------:R-:W-:-:S00]  /*0d80*/  NOP ;  /* 0x0000000000007918 */ /* 0x000fc00000000000 */
[----:B------:R-:W-:-:S00]  /*0d90*/  NOP ;  /* 0x0000000000007918 */ /* 0x000fc00000000000 */
[----:B------:R-:W-:-:S00]  /*0da0*/  NOP ;  /* 0x0000000000007918 */ /* 0x000fc00000000000 */
[----:B------:R-:W-:-:S00]  /*0db0*/  NOP ;  /* 0x0000000000007918 */ /* 0x000fc00000000000 */
[----:B------:R-:W-:-:S00]  /*0dc0*/  NOP ;  /* 0x0000000000007918 */ /* 0x000fc00000000000 */
[----:B------:R-:W-:-:S00]  /*0dd0*/  NOP ;  /* 0x0000000000007918 */ /* 0x000fc00000000000 */
[----:B------:R-:W-:-:S00]  /*0de0*/  NOP ;  /* 0x0000000000007918 */ /* 0x000fc00000000000 */
[----:B------:R-:W-:-:S00]  /*0df0*/  NOP ;  /* 0x0000000000007918 */ /* 0x000fc00000000000 */
.L_x_1:


//--------------------- .nv.shared.gluon_mma      --------------------------
	.section	.nv.shared.gluon_mma,"aw",@nobits
	.sectionflags	@""
	.align	16
	.zero		1024


//--------------------- .nv.shared.reserved.0     --------------------------
	.section	.nv.shared.reserved.0,"aw",@nobits
	.weak		__nv_reservedSMEM_offset_0_alias
	.size		__nv_reservedSMEM_offset_0_alias, 0, 0
	.other		__nv_reservedSMEM_offset_0_alias,@"STO_CUDA_RESERVED_SHARED STV_DEFAULT"
__nv_reservedSMEM_offset_0_alias:
	.zero		0


//--------------------- .nv.constant0.gluon_mma   --------------------------
	.section	.nv.constant0.gluon_mma,"a",@progbits
	.sectionflags	@""
	.align	4
.nv.constant0.gluon_mma:
	.zero		568


//--------------------- SYMBOLS --------------------------

	.type		.nv.reservedSmem.offset0,@object
	.size		.nv.reservedSmem.offset0,0x4
